//
// Generated by NVIDIA NVVM Compiler
//
// Compiler Build ID: CL-36424714
// Cuda compilation tools, release 13.0, V13.0.88
// Based on NVVM 20.0.0
//

.version 9.0
.target sm_100
.address_size 64

	// .globl	_Z18simulate_gates_gpuPiPKii

.visible .entry _Z18simulate_gates_gpuPiPKii(
	.param .u64 .ptr .align 1 _Z18simulate_gates_gpuPiPKii_param_0,
	.param .u64 .ptr .align 1 _Z18simulate_gates_gpuPiPKii_param_1,
	.param .u32 _Z18simulate_gates_gpuPiPKii_param_2
)
{
	.reg .pred 	%p<12>;
	.reg .b32 	%r<18>;
	.reg .b64 	%rd<9>;

	ld.param.u64 	%rd1, [_Z18simulate_gates_gpuPiPKii_param_0];
	ld.param.u64 	%rd2, [_Z18simulate_gates_gpuPiPKii_param_1];
	ld.param.u32 	%r11, [_Z18simulate_gates_gpuPiPKii_param_2];
	mov.u32 	%r1, %ctaid.x;
	setp.ge.s32 	%p1, %r1, %r11;
	@%p1 bra 	$L__BB0_15;
	cvta.to.global.u64 	%rd3, %rd2;
	mul.lo.s32 	%r14, %r1, 3;
	mul.wide.u32 	%rd4, %r14, 4;
	add.s64 	%rd5, %rd3, %rd4;
	ld.global.u32 	%r2, [%rd5];
	ld.global.u32 	%r3, [%rd5+4];
	ld.global.u32 	%r13, [%rd5+8];
	mov.b32 	%r17, -1;
	setp.gt.s32 	%p2, %r13, 2;
	@%p2 bra 	$L__BB0_6;
	setp.eq.s32 	%p6, %r13, 0;
	@%p6 bra 	$L__BB0_10;
	setp.eq.s32 	%p7, %r13, 1;
	@%p7 bra 	$L__BB0_11;
	setp.eq.s32 	%p8, %r13, 2;
	@%p8 bra 	$L__BB0_5;
	bra.uni 	$L__BB0_14;
$L__BB0_5:
	and.b32  	%r16, %r3, %r2;
	setp.eq.s32 	%p11, %r16, 0;
	selp.u32 	%r17, 1, 0, %p11;
	bra.uni 	$L__BB0_14;
$L__BB0_6:
	setp.eq.s32 	%p3, %r13, 3;
	@%p3 bra 	$L__BB0_12;
	setp.eq.s32 	%p4, %r13, 4;
	@%p4 bra 	$L__BB0_13;
	setp.eq.s32 	%p5, %r13, 5;
	@%p5 bra 	$L__BB0_9;
	bra.uni 	$L__BB0_14;
$L__BB0_9:
	setp.eq.s32 	%p9, %r2, %r3;
	selp.u32 	%r17, 1, 0, %p9;
	bra.uni 	$L__BB0_14;
$L__BB0_10:
	and.b32  	%r17, %r3, %r2;
	bra.uni 	$L__BB0_14;
$L__BB0_11:
	or.b32  	%r17, %r3, %r2;
	bra.uni 	$L__BB0_14;
$L__BB0_12:
	or.b32  	%r15, %r3, %r2;
	setp.eq.s32 	%p10, %r15, 0;
	selp.u32 	%r17, 1, 0, %p10;
	bra.uni 	$L__BB0_14;
$L__BB0_13:
	xor.b32  	%r17, %r3, %r2;
$L__BB0_14:
	cvta.to.global.u64 	%rd6, %rd1;
	mul.wide.u32 	%rd7, %r1, 4;
	add.s64 	%rd8, %rd6, %rd7;
	st.global.u32 	[%rd8], %r17;
$L__BB0_15:
	ret;

}


// ===== COMPILED SASS (sm_100) =====

	.target	sm_100

	.elftype	@"ET_EXEC"


//--------------------- .note.nv.tkinfo           --------------------------
	.section	.note.nv.tkinfo,"",@"SHT_NOTE"
	.sectionflags	@"SHF_NOTE_NV_TKINFO"
	.tkinfo
        /*0018*/ 	.word	0x00000002
        /*0030*/ 	.string	""
        /*0030*/ 	.string	"ptxas"
        /*0030*/ 	.string	"Cuda compilation tools, release 13.0, V13.0.88"
        /*0030*/ 	.string	"Build cuda_13.0.r13.0/compiler.36424714_0"
        /*0030*/ 	.string	"-arch sm_100 -m 64 "



//--------------------- .note.nv.cuinfo           --------------------------
	.section	.note.nv.cuinfo,"",@"SHT_NOTE"
	.sectionflags	@"SHF_NOTE_NV_CUINFO"
        /*0018*/ 	.short	0x0002
        /*001a*/ 	.short	0x0064
        /*001c*/ 	.short	0x0082
	.zero		2


//--------------------- .nv.info                  --------------------------
	.section	.nv.info,"",@"SHT_CUDA_INFO"
	.align	4


	//----- nvinfo : EIATTR_REGCOUNT
	.align		4
        /*0000*/ 	.byte	0x04, 0x2f
        /*0002*/ 	.short	(.L_1 - .L_0)
	.align		4
.L_0:
        /*0004*/ 	.word	index@(_Z18simulate_gates_gpuPiPKii)
        /*0008*/ 	.word	0x0000000c


	//----- nvinfo : EIATTR_FRAME_SIZE
	.align		4
.L_1:
        /*000c*/ 	.byte	0x04, 0x11
        /*000e*/ 	.short	(.L_3 - .L_2)
	.align		4
.L_2:
        /*0010*/ 	.word	index@(_Z18simulate_gates_gpuPiPKii)
        /*0014*/ 	.word	0x00000000


	//----- nvinfo : EIATTR_MIN_STACK_SIZE
	.align		4
.L_3:
        /*0018*/ 	.byte	0x04, 0x12
        /*001a*/ 	.short	(.L_5 - .L_4)
	.align		4
.L_4:
        /*001c*/ 	.word	index@(_Z18simulate_gates_gpuPiPKii)
        /*0020*/ 	.word	0x00000000
.L_5:


//--------------------- .nv.compat                --------------------------
	.section	.nv.compat,"",@"SHT_CUDA_COMPAT_INFO"
	.align	4
        /*0000*/ 	.byte	0x02, 0x09, 0x00, 0x00, 0x02, 0x02, 0x01, 0x00, 0x02, 0x05, 0x05, 0x00, 0x03, 0x07, 0x01, 0x01
        /*0010*/ 	.byte	0x02, 0x03, 0x00, 0x00, 0x02, 0x06, 0x01, 0x00, 0x04, 0x0b, 0x08, 0x00, 0x09, 0x00, 0x00, 0x00
        /*0020*/ 	.byte	0x00, 0x00, 0x00, 0x00


//--------------------- .nv.info._Z18simulate_gates_gpuPiPKii --------------------------
	.section	.nv.info._Z18simulate_gates_gpuPiPKii,"",@"SHT_CUDA_INFO"
	.sectionflags	@""
	.align	4


	//----- nvinfo : EIATTR_CUDA_API_VERSION
	.align		4
        /*0000*/ 	.byte	0x04, 0x37
        /*0002*/ 	.short	(.L_7 - .L_6)
.L_6:
        /*0004*/ 	.word	0x00000082


	//----- nvinfo : EIATTR_KPARAM_INFO
	.align		4
.L_7:
        /*0008*/ 	.byte	0x04, 0x17
        /*000a*/ 	.short	(.L_9 - .L_8)
.L_8:
        /*000c*/ 	.word	0x00000000
        /*0010*/ 	.short	0x0002
        /*0012*/ 	.short	0x0010
        /*0014*/ 	.byte	0x00, 0xf0, 0x11, 0x00


	//----- nvinfo : EIATTR_KPARAM_INFO
	.align		4
.L_9:
        /*0018*/ 	.byte	0x04, 0x17
        /*001a*/ 	.short	(.L_11 - .L_10)
.L_10:
        /*001c*/ 	.word	0x00000000
        /*0020*/ 	.short	0x0001
        /*0022*/ 	.short	0x0008
        /*0024*/ 	.byte	0x00, 0xf5, 0x21, 0x00


	//----- nvinfo : EIATTR_KPARAM_INFO
	.align		4
.L_11:
        /*0028*/ 	.byte	0x04, 0x17
        /*002a*/ 	.short	(.L_13 - .L_12)
.L_12:
        /*002c*/ 	.word	0x00000000
        /*0030*/ 	.short	0x0000
        /*0032*/ 	.short	0x0000
        /*0034*/ 	.byte	0x00, 0xf5, 0x21, 0x00


	//----- nvinfo : EIATTR_SPARSE_MMA_MASK
	.align		4
.L_13:
        /*0038*/ 	.byte	0x03, 0x50
        /*003a*/ 	.short	0x0000


	//----- nvinfo : EIATTR_MAXREG_COUNT
	.align		4
        /*003c*/ 	.byte	0x03, 0x1b
        /*003e*/ 	.short	0x00ff


	//----- nvinfo : EIATTR_MERCURY_ISA_VERSION
	.align		4
        /*0040*/ 	.byte	0x03, 0x5f
        /*0042*/ 	.short	0x0101


	//----- nvinfo : EIATTR_VRC_CTA_INIT_COUNT
	.align		4
        /*0044*/ 	.byte	0x02, 0x4a
	.zero		1
	.zero		1


	//----- nvinfo : EIATTR_EXIT_INSTR_OFFSETS
	.align		4
        /*0048*/ 	.byte	0x04, 0x1c
        /*004a*/ 	.short	(.L_15 - .L_14)


	//   ....[0]....
.L_14:
        /*004c*/ 	.word	0x00000040


	//   ....[1]....
        /*0050*/ 	.word	0x000002b0


	//----- nvinfo : EIATTR_INDIRECT_BRANCH_TARGETS
	.align		4
.L_15:
        /*0054*/ 	.byte	0x04, 0x34
        /*0056*/ 	.short	(.L_17 - .L_16)


	//   ....[0]....
.L_16:
        /*0058*/ 	.word	.L_x_3@srel
        /*005c*/ 	.short	0x0
        /*005e*/ 	.short	0x0
        /*0060*/ 	.word	0x4
        /*0064*/ 	.word	.L_x_4@srel
        /*0068*/ 	.word	.L_x_5@srel
        /*006c*/ 	.word	.L_x_6@srel
        /*0070*/ 	.word	.L_x_1@srel


	//   ....[1]....
        /* <DEDUP_REMOVED lines=8> */


	//----- nvinfo : EIATTR_CBANK_PARAM_SIZE
	.align		4
.L_17:
        /*0090*/ 	.byte	0x03, 0x19
        /*0092*/ 	.short	0x0014


	//----- nvinfo : EIATTR_PARAM_CBANK
	.align		4
        /*0094*/ 	.byte	0x04, 0x0a
        /*0096*/ 	.short	(.L_19 - .L_18)
	.align		4
.L_18:
        /*0098*/ 	.word	index@(.nv.constant0._Z18simulate_gates_gpuPiPKii)
        /*009c*/ 	.short	0x0380
        /*009e*/ 	.short	0x0014


	//----- nvinfo : EIATTR_SW_WAR
	.align		4
.L_19:
        /*00a0*/ 	.byte	0x04, 0x36
        /*00a2*/ 	.short	(.L_21 - .L_20)
.L_20:
        /*00a4*/ 	.word	0x00000008
.L_21:


//--------------------- .nv.callgraph             --------------------------
	.section	.nv.callgraph,"",@"SHT_CUDA_CALLGRAPH"
	.align	4
	.sectionentsize	8
	.align		4
        /*0000*/ 	.word	0x00000000
	.align		4
        /*0004*/ 	.word	0xffffffff
	.align		4
        /*0008*/ 	.word	0x00000000
	.align		4
        /*000c*/ 	.word	0xfffffffe
	.align		4
        /*0010*/ 	.word	0x00000000
	.align		4
        /*0014*/ 	.word	0xfffffffd
	.align		4
        /*0018*/ 	.word	0x00000000
	.align		4
        /*001c*/ 	.word	0xfffffffc


//--------------------- .nv.constant2._Z18simulate_gates_gpuPiPKii --------------------------
	.section	.nv.constant2._Z18simulate_gates_gpuPiPKii,"a",@progbits
	.sectionflags	@""
	.align	4
.nv.constant2._Z18simulate_gates_gpuPiPKii:
        /*0000*/ 	.byte	0x70, 0x01, 0x00, 0x00, 0x90, 0x01, 0x00, 0x00, 0x40, 0x01, 0x00, 0x00, 0x80, 0x02, 0x00, 0x00
        /*0010*/ 	.byte	0x40, 0x02, 0x00, 0x00, 0x70, 0x02, 0x00, 0x00, 0x10, 0x02, 0x00, 0x00, 0x80, 0x02, 0x00, 0x00


//--------------------- .text._Z18simulate_gates_gpuPiPKii --------------------------
	.section	.text._Z18simulate_gates_gpuPiPKii,"ax",@progbits
	.align	128
        .global         _Z18simulate_gates_gpuPiPKii
        .type           _Z18simulate_gates_gpuPiPKii,@function
        .size           _Z18simulate_gates_gpuPiPKii,(.L_x_13 - _Z18simulate_gates_gpuPiPKii)
        .other          _Z18simulate_gates_gpuPiPKii,@"STO_CUDA_ENTRY STV_DEFAULT"
_Z18simulate_gates_gpuPiPKii:
.text._Z18simulate_gates_gpuPiPKii:
[----:B------:R-:W-:Y:S01]  /*0000*/  LDC R1, c[0x0][0x37c] ;  /* 0x0000df00ff017b82 */ /* 0x000fe20000000800 */
[----:B------:R-:W0:Y:S01]  /*0010*/  S2R R9, SR_CTAID.X ;  /* 0x0000000000097919 */ /* 0x000e220000002500 */
[----:B------:R-:W0:Y:S02]  /*0020*/  LDCU UR4, c[0x0][0x390] ;  /* 0x00007200ff0477ac */ /* 0x000e240008000800 */
[----:B0-----:R-:W-:-:S13]  /*0030*/  ISETP.GE.AND P0, PT, R9, UR4, PT ;  /* 0x0000000409007c0c */ /* 0x001fda000bf06270 */
[----:B------:R-:W-:Y:S05]  /*0040*/  @P0 EXIT ;  /* 0x000000000000094d */ /* 0x000fea0003800000 */
[----:B------:R-:W0:Y:S01]  /*0050*/  LDC.64 R2, c[0x0][0x388] ;  /* 0x0000e200ff027b82 */ /* 0x000e220000000a00 */
[----:B------:R-:W1:Y:S01]  /*0060*/  LDCU.64 UR4, c[0x0][0x358] ;  /* 0x00006b00ff0477ac */ /* 0x000e620008000a00 */
[----:B------:R-:W-:-:S04]  /*0070*/  IMAD R5, R9, 0x3, RZ ;  /* 0x0000000309057824 */ /* 0x000fc800078e02ff */
[----:B0-----:R-:W-:-:S05]  /*0080*/  IMAD.WIDE.U32 R2, R5, 0x4, R2 ;  /* 0x0000000405027825 */ /* 0x001fca00078e0002 */
[----:B-1----:R-:W2:Y:S01]  /*0090*/  LDG.E R4, desc[UR4][R2.64+0x8] ;  /* 0x0000080402047981 */ /* 0x002ea2000c1e1900 */
[----:B------:R-:W-:-:S03]  /*00a0*/  IMAD.MOV.U32 R7, RZ, RZ, -0x1 ;  /* 0xffffffffff077424 */ /* 0x000fc600078e00ff */
[----:B------:R0:W5:Y:S04]  /*00b0*/  LDG.E R0, desc[UR4][R2.64] ;  /* 0x0000000402007981 */ /* 0x000168000c1e1900 */
[----:B------:R0:W5:Y:S01]  /*00c0*/  LDG.E R5, desc[UR4][R2.64+0x4] ;  /* 0x0000040402057981 */ /* 0x000162000c1e1900 */
[----:B--2---:R-:W-:-:S13]  /*00d0*/  ISETP.GT.AND P0, PT, R4, 0x2, PT ;  /* 0x000000020400780c */ /* 0x004fda0003f04270 */
[----:B0-----:R-:W-:Y:S05]  /*00e0*/  @P0 BRA `(.L_x_0) ;  /* 0x0000000000300947 */ /* 0x001fea0003800000 */
[----:B------:R-:W-:-:S05]  /*00f0*/  VIMNMX.U32 R4, PT, PT, R4, 0x3, PT ;  /* 0x0000000304047848 */ /* 0x000fca0003fe0000 */
[----:B------:R-:W-:-:S04]  /*0100*/  IMAD.SHL.U32 R4, R4, 0x4, RZ ;  /* 0x0000000404047824 */ /* 0x000fc800078e00ff */
[----:B------:R-:W0:Y:S02]  /*0110*/  LDC R2, c[0x2][R4] ;  /* 0x0080000004027b82 */ /* 0x000e240000000800 */
[----:B0-----:R-:W-:-:S04]  /*0120*/  SHF.R.S32.HI R3, RZ, 0x1f, R2 ;  /* 0x0000001fff037819 */ /* 0x001fc80000011402 */
.L_x_3:
[----:B------:R-:W-:Y:S05]  /*0130*/  BRX R2 -0x140                           (*"BRANCH_TARGETS .L_x_4,.L_x_5,.L_x_6,.L_x_1"*) ;  /* 0xfffffffc02b07949 */ /* 0x000fea000383ffff */
.L_x_6:
[----:B-----5:R-:W-:-:S04]  /*0140*/  LOP3.LUT P0, RZ, R5, R0, RZ, 0xc0, !PT ;  /* 0x0000000005ff7212 */ /* 0x020fc8000780c0ff */
[----:B------:R-:W-:Y:S01]  /*0150*/  SEL R7, RZ, 0x1, P0 ;  /* 0x00000001ff077807 */ /* 0x000fe20000000000 */
[----:B------:R-:W-:Y:S08]  /*0160*/  BRA `(.L_x_1) ;  /* 0x0000000000447947 */ /* 0x000ff00003800000 */
.L_x_4:
[----:B-----5:R-:W-:Y:S01]  /*0170*/  LOP3.LUT R7, R5, R0, RZ, 0xc0, !PT ;  /* 0x0000000005077212 */ /* 0x020fe200078ec0ff */
[----:B------:R-:W-:Y:S06]  /*0180*/  BRA `(.L_x_1) ;  /* 0x00000000003c7947 */ /* 0x000fec0003800000 */
.L_x_5:
[----:B-----5:R-:W-:Y:S01]  /*0190*/  LOP3.LUT R7, R5, R0, RZ, 0xfc, !PT ;  /* 0x0000000005077212 */ /* 0x020fe200078efcff */
[----:B------:R-:W-:Y:S06]  /*01a0*/  BRA `(.L_x_1) ;  /* 0x0000000000347947 */ /* 0x000fec0003800000 */
.L_x_0:
[----:B------:R-:W-:-:S05]  /*01b0*/  IMAD.MOV.U32 R3, RZ, RZ, -0x3 ;  /* 0xfffffffdff037424 */ /* 0x000fca00078e00ff */
[----:B------:R-:W-:-:S05]  /*01c0*/  VIADDMNMX.U32 R4, R4, R3, 0x3, PT ;  /* 0x0000000304047446 */ /* 0x000fca0003800003 */
[----:B------:R-:W-:-:S04]  /*01d0*/  IMAD.SHL.U32 R4, R4, 0x4, RZ ;  /* 0x0000000404047824 */ /* 0x000fc800078e00ff */
[----:B------:R-:W0:Y:S02]  /*01e0*/  LDC R2, c[0x2][R4+0x10] ;  /* 0x0080040004027b82 */ /* 0x000e240000000800 */
[----:B0-----:R-:W-:-:S04]  /*01f0*/  SHF.R.S32.HI R3, RZ, 0x1f, R2 ;  /* 0x0000001fff037819 */ /* 0x001fc80000011402 */
.L_x_8:
[----:B------:R-:W-:Y:S05]  /*0200*/  BRX R2 -0x210                           (*"BRANCH_TARGETS .L_x_9,.L_x_10,.L_x_11,.L_x_1"*) ;  /* 0xfffffffc027c7949 */ /* 0x000fea000383ffff */
.L_x_11:
[----:B-----5:R-:W-:-:S04]  /*0210*/  ISETP.NE.AND P0, PT, R0, R5, PT ;  /* 0x000000050000720c */ /* 0x020fc80003f05270 */
[----:B------:R-:W-:Y:S01]  /*0220*/  SEL R7, RZ, 0x1, P0 ;  /* 0x00000001ff077807 */ /* 0x000fe20000000000 */
[----:B------:R-:W-:Y:S08]  /*0230*/  BRA `(.L_x_1) ;  /* 0x0000000000107947 */ /* 0x000ff00003800000 */
.L_x_9:
[----:B-----5:R-:W-:-:S04]  /*0240*/  LOP3.LUT P0, RZ, R5, R0, RZ, 0xfc, !PT ;  /* 0x0000000005ff7212 */ /* 0x020fc8000780fcff */
[----:B------:R-:W-:Y:S01]  /*0250*/  SEL R7, RZ, 0x1, P0 ;  /* 0x00000001ff077807 */ /* 0x000fe20000000000 */
[----:B------:R-:W-:Y:S08]  /*0260*/  BRA `(.L_x_1) ;  /* 0x0000000000047947 */ /* 0x000ff00003800000 */
.L_x_10:
[----:B-----5:R-:W-:-:S07]  /*0270*/  LOP3.LUT R7, R5, R0, RZ, 0x3c, !PT ;  /* 0x0000000005077212 */ /* 0x020fce00078e3cff */
.L_x_1:
[----:B------:R-:W0:Y:S02]  /*0280*/  LDC.64 R2, c[0x0][0x380] ;  /* 0x0000e000ff027b82 */ /* 0x000e240000000a00 */
[----:B0-----:R-:W-:-:S05]  /*0290*/  IMAD.WIDE.U32 R2, R9, 0x4, R2 ;  /* 0x0000000409027825 */ /* 0x001fca00078e0002 */
[----:B------:R-:W-:Y:S01]  /*02a0*/  STG.E desc[UR4][R2.64], R7 ;  /* 0x0000000702007986 */ /* 0x000fe2000c101904 */
[----:B------:R-:W-:Y:S05]  /*02b0*/  EXIT ;  /* 0x000000000000794d */ /* 0x000fea0003800000 */
.L_x_2:
[----:B------:R-:W-:-:S00]  /*02c0*/  BRA `(.L_x_2) ;  /* 0xfffffffc00fc7947 */ /* 0x000fc0000383ffff */
[----:B------:R-:W-:-:S00]  /*02d0*/  NOP ;  /* 0x0000000000007918 */ /* 0x000fc00000000000 */
        /* <DEDUP_REMOVED lines=10> */
.L_x_13:


//--------------------- .nv.shared.reserved.0     --------------------------
	.section	.nv.shared.reserved.0,"aw",@nobits
	.weak		__nv_reservedSMEM_offset_0_alias
	.size		__nv_reservedSMEM_offset_0_alias, 0, 64
	.other		__nv_reservedSMEM_offset_0_alias,@"STO_CUDA_RESERVED_SHARED STV_DEFAULT"
__nv_reservedSMEM_offset_0_alias:
	.zero		0
	.zero		64


//--------------------- .nv.constant0._Z18simulate_gates_gpuPiPKii --------------------------
	.section	.nv.constant0._Z18simulate_gates_gpuPiPKii,"a",@progbits
	.sectionflags	@""
	.align	4
.nv.constant0._Z18simulate_gates_gpuPiPKii:
	.zero		916


//--------------------- SYMBOLS --------------------------

	.type		.nv.reservedSmem.offset0,@object
	.size		.nv.reservedSmem.offset0,0x4
